	.headerflags	@"EF_CUDA_TEXMODE_UNIFIED EF_CUDA_64BIT_ADDRESS EF_CUDA_ACCELERATORS EF_CUDA_SM90 EF_CUDA_VIRTUAL_SM(EF_CUDA_SM90)"
	.elftype	@"ET_EXEC"


//--------------------- .nv.info                  --------------------------
	.section	.nv.info,"",@"SHT_CUDA_INFO"
	.align	4


	//----- nvinfo : EIATTR_REGCOUNT
	.align		4
        /*0000*/ 	.byte	0x04, 0x2f
        /*0002*/ 	.short	(.L_1 - .L_0)
	.align		4
.L_0:
        /*0004*/ 	.word	index@(triton_poi_fused_convolution_relu_23)
        /*0008*/ 	.word	0x00000020


	//----- nvinfo : EIATTR_MIN_STACK_SIZE
	.align		4
.L_1:
        /*000c*/ 	.byte	0x04, 0x12
        /*000e*/ 	.short	(.L_3 - .L_2)
	.align		4
.L_2:
        /*0010*/ 	.word	index@(triton_poi_fused_convolution_relu_23)
        /*0014*/ 	.word	0x00000000


	//----- nvinfo : EIATTR_FRAME_SIZE
	.align		4
.L_3:
        /*0018*/ 	.byte	0x04, 0x11
        /*001a*/ 	.short	(.L_5 - .L_4)
	.align		4
.L_4:
        /*001c*/ 	.word	index@(triton_poi_fused_convolution_relu_23)
        /*0020*/ 	.word	0x00000000


	//----- nvinfo : EIATTR_MIN_STACK_SIZE
	.align		4
.L_5:
        /*0024*/ 	.byte	0x04, 0x12
        /*0026*/ 	.short	(.L_7 - .L_6)
	.align		4
.L_6:
        /*0028*/ 	.word	index@(triton_poi_fused_convolution_relu_23)
        /*002c*/ 	.word	0x00000000
.L_7:


//--------------------- .nv.info.triton_poi_fused_convolution_relu_23 --------------------------
	.section	.nv.info.triton_poi_fused_convolution_relu_23,"",@"SHT_CUDA_INFO"
	.sectionflags	@""
	.align	4


	//----- nvinfo : EIATTR_CUDA_API_VERSION
	.align		4
        /*0000*/ 	.byte	0x04, 0x37
        /*0002*/ 	.short	(.L_9 - .L_8)
.L_8:
        /*0004*/ 	.word	0x0000007c


	//----- nvinfo : EIATTR_KPARAM_INFO
	.align		4
.L_9:
        /*0008*/ 	.byte	0x04, 0x17
        /*000a*/ 	.short	(.L_11 - .L_10)
.L_10:
        /*000c*/ 	.word	0x00000000
        /*0010*/ 	.short	0x0004
        /*0012*/ 	.short	0x001c
        /*0014*/ 	.byte	0x00, 0xf0, 0x11, 0x00


	//----- nvinfo : EIATTR_KPARAM_INFO
	.align		4
.L_11:
        /*0018*/ 	.byte	0x04, 0x17
        /*001a*/ 	.short	(.L_13 - .L_12)
.L_12:
        /*001c*/ 	.word	0x00000000
        /*0020*/ 	.short	0x0003
        /*0022*/ 	.short	0x0018
        /*0024*/ 	.byte	0x00, 0xf0, 0x11, 0x00


	//----- nvinfo : EIATTR_KPARAM_INFO
	.align		4
.L_13:
        /*0028*/ 	.byte	0x04, 0x17
        /*002a*/ 	.short	(.L_15 - .L_14)
.L_14:
        /*002c*/ 	.word	0x00000000
        /*0030*/ 	.short	0x0002
        /*0032*/ 	.short	0x0010
        /*0034*/ 	.byte	0x00, 0xf4, 0x21, 0x00


	//----- nvinfo : EIATTR_KPARAM_INFO
	.align		4
.L_15:
        /*0038*/ 	.byte	0x04, 0x17
        /*003a*/ 	.short	(.L_17 - .L_16)
.L_16:
        /*003c*/ 	.word	0x00000000
        /*0040*/ 	.short	0x0001
        /*0042*/ 	.short	0x0008
        /*0044*/ 	.byte	0x00, 0xf4, 0x21, 0x00


	//----- nvinfo : EIATTR_KPARAM_INFO
	.align		4
.L_17:
        /*0048*/ 	.byte	0x04, 0x17
        /*004a*/ 	.short	(.L_19 - .L_18)
.L_18:
        /*004c*/ 	.word	0x00000000
        /*0050*/ 	.short	0x0000
        /*0052*/ 	.short	0x0000
        /*0054*/ 	.byte	0x00, 0xf4, 0x21, 0x00


	//----- nvinfo : EIATTR_SPARSE_MMA_MASK
	.align		4
.L_19:
        /*0058*/ 	.byte	0x03, 0x50
        /*005a*/ 	.short	0x0000


	//----- nvinfo : EIATTR_MAXREG_COUNT
	.align		4
        /*005c*/ 	.byte	0x03, 0x1b
        /*005e*/ 	.short	0x00ff


	//----- nvinfo : EIATTR_EXIT_INSTR_OFFSETS
	.align		4
        /*0060*/ 	.byte	0x04, 0x1c
        /*0062*/ 	.short	(.L_21 - .L_20)


	//   ....[0]....
.L_20:
        /*0064*/ 	.word	0x00000d30


	//   ....[1]....
        /*0068*/ 	.word	0x00000d50


	//----- nvinfo : EIATTR_REQNTID
	.align		4
.L_21:
        /*006c*/ 	.byte	0x04, 0x10
        /*006e*/ 	.short	(.L_23 - .L_22)
.L_22:
        /*0070*/ 	.word	0x00000100
        /*0074*/ 	.word	0x00000001
        /*0078*/ 	.word	0x00000001


	//----- nvinfo : EIATTR_CBANK_PARAM_SIZE
	.align		4
.L_23:
        /*007c*/ 	.byte	0x03, 0x19
        /*007e*/ 	.short	0x0020


	//----- nvinfo : EIATTR_PARAM_CBANK
	.align		4
        /*0080*/ 	.byte	0x04, 0x0a
        /*0082*/ 	.short	(.L_25 - .L_24)
	.align		4
.L_24:
        /*0084*/ 	.word	index@(.nv.constant0.triton_poi_fused_convolution_relu_23)
        /*0088*/ 	.short	0x0210
        /*008a*/ 	.short	0x0020


	//----- nvinfo : EIATTR_SW_WAR
	.align		4
.L_25:
        /*008c*/ 	.byte	0x04, 0x36
        /*008e*/ 	.short	(.L_27 - .L_26)
.L_26:
        /*0090*/ 	.word	0x00000008
.L_27:


//--------------------- .nv.callgraph             --------------------------
	.section	.nv.callgraph,"",@"SHT_CUDA_CALLGRAPH"
	.align	4
	.sectionentsize	8
	.align		4
        /*0000*/ 	.word	0x00000000
	.align		4
        /*0004*/ 	.word	0xffffffff
	.align		4
        /*0008*/ 	.word	0x00000000
	.align		4
        /*000c*/ 	.word	0xfffffffe
	.align		4
        /*0010*/ 	.word	0x00000000
	.align		4
        /*0014*/ 	.word	0xfffffffd
	.align		4
        /*0018*/ 	.word	0x00000000
	.align		4
        /*001c*/ 	.word	0xfffffffc


//--------------------- .text.triton_poi_fused_convolution_relu_23 --------------------------
	.section	.text.triton_poi_fused_convolution_relu_23,"ax",@progbits
	.sectionflags	@"SHF_BARRIERS=1"
	.align	128
        .global         triton_poi_fused_convolution_relu_23
        .type           triton_poi_fused_convolution_relu_23,@function
        .size           triton_poi_fused_convolution_relu_23,(.L_x_1 - triton_poi_fused_convolution_relu_23)
        .other          triton_poi_fused_convolution_relu_23,@"STO_CUDA_ENTRY STV_DEFAULT"
triton_poi_fused_convolution_relu_23:
.text.triton_poi_fused_convolution_relu_23:
[----:B------:R-:W0:Y:S01]  /*0000*/  LDC R1, c[0x0][0x28] ;  /* 0x00000a00ff017b82 */ /* 0x000e220000000800 */
[----:B------:R-:W1:Y:S07]  /*0010*/  S2R R2, SR_TID.X ;  /* 0x0000000000027919 */ /* 0x000e6e0000002100 */
[----:B------:R-:W2:Y:S01]  /*0020*/  LDC.64 R22, c[0x0][0x210] ;  /* 0x00008400ff167b82 */ /* 0x000ea20000000a00 */
[----:B------:R-:W-:Y:S01]  /*0030*/  ULDC.64 UR6, c[0x0][0x208] ;  /* 0x0000820000067ab9 */ /* 0x000fe20000000a00 */
[----:B------:R-:W3:Y:S01]  /*0040*/  S2R R21, SR_CTAID.Y ;  /* 0x0000000000157919 */ /* 0x000ee20000002600 */
[----:B------:R-:W4:Y:S01]  /*0050*/  S2R R3, SR_CTAID.X ;  /* 0x0000000000037919 */ /* 0x000f220000002500 */
[----:B-1----:R-:W-:Y:S01]  /*0060*/  IMAD.SHL.U32 R0, R2, 0x4, RZ ;  /* 0x0000000402007824 */ /* 0x002fe200078e00ff */
[----:B------:R-:W-:-:S02]  /*0070*/  SHF.R.U32.HI R10, RZ, 0x6, R2 ;  /* 0x00000006ff0a7819 */ /* 0x000fc40000011602 */
[--C-:B---3--:R-:W-:Y:S02]  /*0080*/  SHF.R.S32.HI R11, RZ, 0x17, R21.reuse ;  /* 0x00000017ff0b7819 */ /* 0x108fe40000011415 */
[----:B------:R-:W-:Y:S02]  /*0090*/  LOP3.LUT R4, R0, 0xfc, RZ, 0xc0, !PT ;  /* 0x000000fc00047812 */ /* 0x000fe400078ec0ff */
[----:B------:R-:W-:Y:S01]  /*00a0*/  SGXT R11, R11, 0x1 ;  /* 0x000000010b0b781a */ /* 0x000fe20000000200 */
[----:B----4-:R-:W-:Y:S01]  /*00b0*/  IMAD.SHL.U32 R3, R3, 0x10, RZ ;  /* 0x0000001003037824 */ /* 0x010fe200078e00ff */
[----:B------:R-:W-:Y:S02]  /*00c0*/  PRMT R4, R4, 0x6540, R21 ;  /* 0x0000654004047816 */ /* 0x000fe40000000015 */
[----:B------:R-:W-:Y:S02]  /*00d0*/  SGXT.U32 R10, R10, 0x2 ;  /* 0x000000020a0a781a */ /* 0x000fe40000000000 */
[----:B------:R-:W-:Y:S01]  /*00e0*/  LEA.HI R5, R11, R4, RZ, 0x9 ;  /* 0x000000040b057211 */ /* 0x000fe200078f48ff */
[----:B------:R-:W1:Y:S03]  /*00f0*/  S2UR UR5, SR_CgaCtaId ;  /* 0x00000000000579c3 */ /* 0x000e660000008800 */
[C---:B------:R-:W-:Y:S01]  /*0100*/  LOP3.LUT R7, R5.reuse, 0xfffffe00, RZ, 0xc0, !PT ;  /* 0xfffffe0005077812 */ /* 0x040fe200078ec0ff */
[----:B------:R-:W-:Y:S01]  /*0110*/  IMAD.SHL.U32 R6, R5, 0x10, RZ ;  /* 0x0000001005067824 */ /* 0x000fe200078e00ff */
[----:B------:R-:W-:-:S04]  /*0120*/  LOP3.LUT R5, R3, R10, RZ, 0xfc, !PT ;  /* 0x0000000a03057212 */ /* 0x000fc800078efcff */
[----:B------:R-:W-:Y:S02]  /*0130*/  LOP3.LUT R6, R6, 0xffffe000, RZ, 0xc0, !PT ;  /* 0xffffe00006067812 */ /* 0x000fe400078ec0ff */
[----:B------:R-:W-:Y:S02]  /*0140*/  ISETP.GE.AND P0, PT, R5, 0x10, PT ;  /* 0x000000100500780c */ /* 0x000fe40003f06270 */
[----:B------:R-:W-:Y:S02]  /*0150*/  IADD3 R12, R6, R4, -R7 ;  /* 0x00000004060c7210 */ /* 0x000fe40007ffe807 */
[----:B------:R-:W-:-:S03]  /*0160*/  CS2R R6, SRZ ;  /* 0x0000000000067805 */ /* 0x000fc6000001ff00 */
[----:B------:R-:W-:Y:S01]  /*0170*/  IMAD R9, R5, 0x200, R12 ;  /* 0x0000020005097824 */ /* 0x000fe200078e020c */
[----:B------:R-:W-:-:S03]  /*0180*/  CS2R R4, SRZ ;  /* 0x0000000000047805 */ /* 0x000fc6000001ff00 */
[----:B--2---:R-:W-:Y:S01]  /*0190*/  IMAD.WIDE R8, R9, 0x4, R22 ;  /* 0x0000000409087825 */ /* 0x004fe200078e0216 */
[----:B------:R-:W-:Y:S02]  /*01a0*/  LOP3.LUT R17, R3, 0x4, R10, 0xfe, !PT ;  /* 0x0000000403117812 */ /* 0x000fe400078efe0a */
[----:B------:R-:W-:Y:S02]  /*01b0*/  LOP3.LUT R25, R3, 0x8, R10, 0xfe, !PT ;  /* 0x0000000803197812 */ /* 0x000fe400078efe0a */
[----:B------:R2:W3:Y:S01]  /*01c0*/  @!P0 LDG.E.EL.128 R4, desc[UR6][R8.64] ;  /* 0x0000000608048981 */ /* 0x0004e2000c2e1d00 */
[----:B------:R-:W-:Y:S01]  /*01d0*/  LOP3.LUT R10, R3, 0xc, R10, 0xfe, !PT ;  /* 0x0000000c030a7812 */ /* 0x000fe200078efe0a */
[----:B------:R-:W-:Y:S01]  /*01e0*/  UMOV UR4, 0x400 ;  /* 0x0000040000047882 */ /* 0x000fe20000000000 */
[C---:B------:R-:W-:Y:S01]  /*01f0*/  PRMT R28, R2.reuse, 0x6540, R21 ;  /* 0x00006540021c7816 */ /* 0x040fe20000000015 */
[----:B-1----:R-:W-:Y:S01]  /*0200*/  UPRMT UR4, UR5, 0x654, UR4 ;  /* 0x0000065405047896 */ /* 0x002fe20008000004 */
[C---:B------:R-:W-:Y:S01]  /*0210*/  ISETP.GE.AND P0, PT, R17.reuse, 0x10, PT ;  /* 0x000000101100780c */ /* 0x040fe20003f06270 */
[--C-:B------:R-:W-:Y:S01]  /*0220*/  IMAD R17, R17, 0x200, R12.reuse ;  /* 0x0000020011117824 */ /* 0x100fe200078e020c */
[C---:B------:R-:W-:Y:S01]  /*0230*/  ISETP.GE.AND P1, PT, R25.reuse, 0x10, PT ;  /* 0x000000101900780c */ /* 0x040fe20003f26270 */
[----:B------:R-:W-:Y:S01]  /*0240*/  IMAD R25, R25, 0x200, R12 ;  /* 0x0000020019197824 */ /* 0x000fe200078e020c */
[----:B------:R-:W-:Y:S01]  /*0250*/  SHF.R.U32.HI R15, RZ, 0x6, R2 ;  /* 0x00000006ff0f7819 */ /* 0x000fe20000011602 */
[----:B--2---:R-:W-:Y:S01]  /*0260*/  IMAD.SHL.U32 R9, R2, 0x40, RZ ;  /* 0x0000004002097824 */ /* 0x004fe200078e00ff */
[----:B------:R-:W-:Y:S01]  /*0270*/  LEA.HI R11, R11, R28, RZ, 0x9 ;  /* 0x0000001c0b0b7211 */ /* 0x000fe200078f48ff */
[----:B------:R-:W-:Y:S01]  /*0280*/  IMAD R13, R10, 0x200, R12 ;  /* 0x000002000a0d7824 */ /* 0x000fe200078e020c */
[----:B------:R-:W-:Y:S01]  /*0290*/  SGXT.U32 R15, R15, 0x2 ;  /* 0x000000020f0f781a */ /* 0x000fe20000000000 */
[----:B------:R-:W-:Y:S01]  /*02a0*/  IMAD.WIDE R24, R25, 0x4, R22 ;  /* 0x0000000419187825 */ /* 0x000fe200078e0216 */
[----:B------:R-:W-:-:S02]  /*02b0*/  LOP3.LUT R12, R9, 0xfc0, RZ, 0xc0, !PT ;  /* 0x00000fc0090c7812 */ /* 0x000fc400078ec0ff */
[----:B------:R-:W-:Y:S02]  /*02c0*/  CS2R R8, SRZ ;  /* 0x0000000000087805 */ /* 0x000fe4000001ff00 */
[----:B------:R-:W-:Y:S02]  /*02d0*/  LOP3.LUT R11, R11, 0xfffffe00, RZ, 0xc0, !PT ;  /* 0xfffffe000b0b7812 */ /* 0x000fe400078ec0ff */
[C---:B------:R-:W-:Y:S02]  /*02e0*/  LOP3.LUT R14, R12.reuse, 0x10, RZ, 0xfc, !PT ;  /* 0x000000100c0e7812 */ /* 0x040fe400078efcff */
[----:B------:R-:W-:Y:S01]  /*02f0*/  LOP3.LUT R16, R12, 0x20, RZ, 0xfc, !PT ;  /* 0x000000200c107812 */ /* 0x000fe200078efcff */
[----:B------:R-:W-:Y:S01]  /*0300*/  IMAD.IADD R28, R28, 0x1, -R11 ;  /* 0x000000011c1c7824 */ /* 0x000fe200078e0a0b */
[C---:B------:R-:W-:Y:S02]  /*0310*/  LOP3.LUT R20, R12.reuse, R15, RZ, 0xfc, !PT ;  /* 0x0000000f0c147212 */ /* 0x040fe400078efcff */
[----:B------:R-:W-:-:S02]  /*0320*/  LEA.HI R29, R12, UR4, RZ, 0x1e ;  /* 0x000000040c1d7c11 */ /* 0x000fc4000f8ff0ff */
[----:B------:R-:W-:Y:S02]  /*0330*/  LOP3.LUT R12, R12, 0x30, RZ, 0xfc, !PT ;  /* 0x000000300c0c7812 */ /* 0x000fe400078efcff */
[----:B------:R-:W-:Y:S01]  /*0340*/  LEA.HI R15, R14, UR4, RZ, 0x1e ;  /* 0x000000040e0f7c11 */ /* 0x000fe2000f8ff0ff */
[----:B------:R-:W-:Y:S01]  /*0350*/  IMAD R29, R20, 0x4, R29 ;  /* 0x00000004141d7824 */ /* 0x000fe200078e021d */
[----:B------:R-:W-:Y:S02]  /*0360*/  ISETP.GE.AND P2, PT, R10, 0x10, PT ;  /* 0x000000100a00780c */ /* 0x000fe40003f46270 */
[----:B------:R-:W-:Y:S02]  /*0370*/  CS2R R10, SRZ ;  /* 0x00000000000a7805 */ /* 0x000fe4000001ff00 */
[----:B------:R-:W-:Y:S01]  /*0380*/  LEA.HI R27, R16, UR4, RZ, 0x1e ;  /* 0x00000004101b7c11 */ /* 0x000fe2000f8ff0ff */
[----:B------:R-:W-:Y:S01]  /*0390*/  IMAD.WIDE R16, R17, 0x4, R22 ;  /* 0x0000000411107825 */ /* 0x000fe200078e0216 */
[----:B------:R-:W-:-:S03]  /*03a0*/  LEA.HI R19, R12, UR4, RZ, 0x1e ;  /* 0x000000040c137c11 */ /* 0x000fc6000f8ff0ff */
[C---:B------:R-:W-:Y:S01]  /*03b0*/  IMAD R26, R20.reuse, 0x4, R15 ;  /* 0x00000004141a7824 */ /* 0x040fe200078e020f */
[----:B------:R-:W-:Y:S01]  /*03c0*/  CS2R R14, SRZ ;  /* 0x00000000000e7805 */ /* 0x000fe2000001ff00 */
[----:B------:R-:W-:Y:S01]  /*03d0*/  IMAD.WIDE R22, R13, 0x4, R22 ;  /* 0x000000040d167825 */ /* 0x000fe200078e0216 */
[----:B------:R-:W-:Y:S01]  /*03e0*/  CS2R R12, SRZ ;  /* 0x00000000000c7805 */ /* 0x000fe2000001ff00 */
[----:B------:R1:W2:Y:S02]  /*03f0*/  @!P0 LDG.E.EL.128 R8, desc[UR6][R16.64] ;  /* 0x0000000610088981 */ /* 0x0002a4000c2e1d00 */
[C---:B------:R-:W-:Y:S02]  /*0400*/  IMAD R27, R20.reuse, 0x4, R27 ;  /* 0x00000004141b7824 */ /* 0x040fe400078e021b */
[----:B------:R-:W-:Y:S01]  /*0410*/  IMAD R20, R20, 0x4, R19 ;  /* 0x0000000414147824 */ /* 0x000fe200078e0213 */
[----:B------:R-:W-:Y:S01]  /*0420*/  CS2R R18, SRZ ;  /* 0x0000000000127805 */ /* 0x000fe2000001ff00 */
[----:B------:R4:W5:Y:S01]  /*0430*/  @!P1 LDG.E.EL.128 R12, desc[UR6][R24.64] ;  /* 0x00000006180c9981 */ /* 0x000962000c2e1d00 */
[----:B-1----:R-:W-:-:S06]  /*0440*/  CS2R R16, SRZ ;  /* 0x0000000000107805 */ /* 0x002fcc000001ff00 */
[----:B------:R-:W5:Y:S01]  /*0450*/  @!P2 LDG.E.EL.128 R16, desc[UR6][R22.64] ;  /* 0x000000061610a981 */ /* 0x000f62000c2e1d00 */
[----:B----4-:R-:W1:Y:S02]  /*0460*/  LDC.64 R24, c[0x0][0x218] ;  /* 0x00008600ff187b82 */ /* 0x010e640000000a00 */
[----:B-1----:R-:W-:Y:S01]  /*0470*/  IMAD.WIDE R24, R28, 0x4, R24 ;  /* 0x000000041c187825 */ /* 0x002fe200078e0218 */
[----:B---3--:R-:W-:Y:S04]  /*0480*/  STS [R29], R4 ;  /* 0x000000041d007388 */ /* 0x008fe80000000800 */
[----:B------:R-:W-:Y:S04]  /*0490*/  STS [R26+0x40], R5 ;  /* 0x000040051a007388 */ /* 0x000fe80000000800 */
[----:B------:R1:W-:Y:S04]  /*04a0*/  STS [R27+0x80], R6 ;  /* 0x000080061b007388 */ /* 0x0003e80000000800 */
[----:B------:R-:W-:Y:S04]  /*04b0*/  STS [R20+0xc0], R7 ;  /* 0x0000c00714007388 */ /* 0x000fe80000000800 */
[----:B--2---:R2:W-:Y:S04]  /*04c0*/  STS [R29+0x10], R8 ;  /* 0x000010081d007388 */ /* 0x0045e80000000800 */
[----:B------:R3:W-:Y:S04]  /*04d0*/  STS [R26+0x50], R9 ;  /* 0x000050091a007388 */ /* 0x0007e80000000800 */
[----:B------:R-:W-:Y:S04]  /*04e0*/  STS [R27+0x90], R10 ;  /* 0x0000900a1b007388 */ /* 0x000fe80000000800 */
[----:B------:R4:W-:Y:S04]  /*04f0*/  STS [R20+0xd0], R11 ;  /* 0x0000d00b14007388 */ /* 0x0009e80000000800 */
[----:B-----5:R-:W-:Y:S04]  /*0500*/  STS [R29+0x20], R12 ;  /* 0x0000200c1d007388 */ /* 0x020fe80000000800 */
[----:B------:R5:W-:Y:S04]  /*0510*/  STS [R26+0x60], R13 ;  /* 0x0000600d1a007388 */ /* 0x000be80000000800 */
[----:B------:R1:W-:Y:S04]  /*0520*/  STS [R27+0xa0], R14 ;  /* 0x0000a00e1b007388 */ /* 0x0003e80000000800 */
[----:B------:R-:W-:Y:S04]  /*0530*/  STS [R20+0xe0], R15 ;  /* 0x0000e00f14007388 */ /* 0x000fe80000000800 */
[----:B------:R-:W-:Y:S04]  /*0540*/  STS [R29+0x30], R16 ;  /* 0x000030101d007388 */ /* 0x000fe80000000800 */
[----:B------:R-:W-:Y:S04]  /*0550*/  STS [R26+0x70], R17 ;  /* 0x000070111a007388 */ /* 0x000fe80000000800 */
[----:B------:R2:W-:Y:S04]  /*0560*/  STS [R27+0xb0], R18 ;  /* 0x0000b0121b007388 */ /* 0x0005e80000000800 */
[----:B------:R-:W-:Y:S01]  /*0570*/  STS [R20+0xf0], R19 ;  /* 0x0000f01314007388 */ /* 0x000fe20000000800 */
[----:B------:R-:W-:Y:S06]  /*0580*/  BAR.SYNC.DEFER_BLOCKING 0x0 ;  /* 0x0000000000007b1d */ /* 0x000fec0000010000 */
[----:B-1----:R1:W5:Y:S01]  /*0590*/  LDG.E.EL R6, desc[UR6][R24.64] ;  /* 0x0000000618067981 */ /* 0x002362000c2e1900 */
[----:B------:R-:W-:-:S05]  /*05a0*/  IMAD.SHL.U32 R5, R2, 0x4, RZ ;  /* 0x0000000402057824 */ /* 0x000fca00078e00ff */
[----:B------:R-:W-:-:S04]  /*05b0*/  LOP3.LUT R5, R5, 0x3fc, RZ, 0xc0, !PT ;  /* 0x000003fc05057812 */ /* 0x000fc800078ec0ff */
[C---:B--2---:R-:W-:Y:S02]  /*05c0*/  LOP3.LUT R8, R5.reuse, 0x400, RZ, 0xfc, !PT ;  /* 0x0000040005087812 */ /* 0x044fe400078efcff */
[C---:B---3--:R-:W-:Y:S02]  /*05d0*/  LOP3.LUT R9, R5.reuse, 0x800, RZ, 0xfc, !PT ;  /* 0x0000080005097812 */ /* 0x048fe400078efcff */
[----:B----4-:R-:W-:Y:S02]  /*05e0*/  LOP3.LUT R11, R5, 0xc00, RZ, 0xfc, !PT ;  /* 0x00000c00050b7812 */ /* 0x010fe400078efcff */
[----:B-----5:R-:W-:Y:S02]  /*05f0*/  SHF.R.U32.HI R13, RZ, 0x2, R2 ;  /* 0x00000002ff0d7819 */ /* 0x020fe40000011602 */
[----:B------:R-:W-:Y:S02]  /*0600*/  SHF.R.U32.HI R8, RZ, 0x2, R8 ;  /* 0x00000002ff087819 */ /* 0x000fe40000011608 */
[----:B------:R-:W-:-:S02]  /*0610*/  SHF.R.U32.HI R10, RZ, 0x2, R9 ;  /* 0x00000002ff0a7819 */ /* 0x000fc40000011609 */
[----:B------:R-:W-:Y:S02]  /*0620*/  SHF.R.U32.HI R12, RZ, 0x2, R11 ;  /* 0x00000002ff0c7819 */ /* 0x000fe4000001160b */
[C---:B------:R-:W-:Y:S02]  /*0630*/  LOP3.LUT R4, R2.reuse, 0xff, RZ, 0xc0, !PT ;  /* 0x000000ff02047812 */ /* 0x040fe400078ec0ff */
[----:B------:R-:W-:Y:S02]  /*0640*/  LOP3.LUT R7, R2, 0xfc, RZ, 0xc0, !PT ;  /* 0x000000fc02077812 */ /* 0x000fe400078ec0ff */
[----:B------:R-:W-:Y:S02]  /*0650*/  SGXT.U32 R2, R13, 0x6 ;  /* 0x000000060d02781a */ /* 0x000fe40000000000 */
[----:B------:R-:W-:Y:S02]  /*0660*/  LOP3.LUT R9, R8, 0x1fc, RZ, 0xc0, !PT ;  /* 0x000001fc08097812 */ /* 0x000fe400078ec0ff */
[----:B------:R-:W-:-:S02]  /*0670*/  LOP3.LUT R11, R10, 0x2fc, RZ, 0xc0, !PT ;  /* 0x000002fc0a0b7812 */ /* 0x000fc400078ec0ff */
[----:B------:R-:W-:Y:S01]  /*0680*/  LOP3.LUT R13, R12, 0x3fc, RZ, 0xc0, !PT ;  /* 0x000003fc0c0d7812 */ /* 0x000fe200078ec0ff */
[----:B------:R-:W-:Y:S02]  /*0690*/  VIADD R8, R7, UR4 ;  /* 0x0000000407087c36 */ /* 0x000fe40008000000 */
[----:B------:R-:W-:Y:S02]  /*06a0*/  VIADD R10, R9, UR4 ;  /* 0x00000004090a7c36 */ /* 0x000fe40008000000 */
[----:B------:R-:W-:Y:S02]  /*06b0*/  VIADD R12, R11, UR4 ;  /* 0x000000040b0c7c36 */ /* 0x000fe40008000000 */
[----:B0-----:R-:W-:Y:S02]  /*06c0*/  VIADD R14, R13, UR4 ;  /* 0x000000040d0e7c36 */ /* 0x001fe40008000000 */
[C---:B-1----:R-:W-:Y:S02]  /*06d0*/  IMAD R24, R5.reuse, 0x4, R8 ;  /* 0x0000000405187824 */ /* 0x042fe400078e0208 */
[----:B------:R-:W-:-:S02]  /*06e0*/  IMAD R9, R5, 0x4, R10 ;  /* 0x0000000405097824 */ /* 0x000fc400078e020a */
[C---:B------:R-:W-:Y:S01]  /*06f0*/  IMAD R13, R5.reuse, 0x4, R12 ;  /* 0x00000004050d7824 */ /* 0x040fe200078e020c */
[----:B------:R-:W-:Y:S01]  /*0700*/  LEA R27, R4, UR4, 0x3 ;  /* 0x00000004041b7c11 */ /* 0x000fe2000f8e18ff */
[----:B------:R-:W-:Y:S01]  /*0710*/  IMAD R25, R5, 0x4, R14 ;  /* 0x0000000405197824 */ /* 0x000fe200078e020e */
[----:B------:R-:W-:Y:S04]  /*0720*/  LDS R23, [R9+0x1000] ;  /* 0x0010000009177984 */ /* 0x000fe80000000800 */
[----:B------:R-:W-:Y:S04]  /*0730*/  LDS R20, [R9+0x1004] ;  /* 0x0010040009147984 */ /* 0x000fe80000000800 */
[----:B------:R-:W-:Y:S04]  /*0740*/  LDS R18, [R9+0x1008] ;  /* 0x0010080009127984 */ /* 0x000fe80000000800 */
[----:B------:R-:W-:Y:S04]  /*0750*/  LDS R22, [R9+0x100c] ;  /* 0x00100c0009167984 */ /* 0x000fe80000000800 */
[----:B------:R-:W-:Y:S04]  /*0760*/  LDS R14, [R13+0x2000] ;  /* 0x002000000d0e7984 */ /* 0x000fe80000000800 */
[----:B------:R-:W-:Y:S04]  /*0770*/  LDS R16, [R13+0x2004] ;  /* 0x002004000d107984 */ /* 0x000fe80000000800 */
[----:B------:R-:W-:Y:S04]  /*0780*/  LDS R19, [R13+0x2008] ;  /* 0x002008000d137984 */ /* 0x000fe80000000800 */
[----:B------:R0:W-:Y:S04]  /*0790*/  LDS R10, [R13+0x200c] ;  /* 0x00200c000d0a7984 */ /* 0x0001e80000000800 */
[----:B------:R-:W-:Y:S04]  /*07a0*/  LDS R7, [R24+0xc] ;  /* 0x00000c0018077984 */ /* 0x000fe80000000800 */
[----:B------:R-:W-:Y:S04]  /*07b0*/  LDS R8, [R24+0x8] ;  /* 0x0000080018087984 */ /* 0x000fe80000000800 */
[----:B------:R-:W-:Y:S04]  /*07c0*/  LDS R5, [R24+0x4] ;  /* 0x0000040018057984 */ /* 0x000fe80000000800 */
[----:B------:R1:W-:Y:S04]  /*07d0*/  LDS R4, [R24] ;  /* 0x0000000018047984 */ /* 0x0003e80000000800 */
[----:B------:R-:W-:Y:S04]  /*07e0*/  LDS R12, [R25+0x3000] ;  /* 0x00300000190c7984 */ /* 0x000fe80000000800 */
[----:B------:R-:W-:Y:S04]  /*07f0*/  LDS R17, [R25+0x3004] ;  /* 0x0030040019117984 */ /* 0x000fe80000000800 */
[----:B------:R-:W-:Y:S04]  /*0800*/  LDS R15, [R25+0x3008] ;  /* 0x00300800190f7984 */ /* 0x000fe80000000800 */
[----:B------:R-:W-:Y:S01]  /*0810*/  LDS R11, [R25+0x300c] ;  /* 0x00300c00190b7984 */ /* 0x000fe20000000800 */
[----:B------:R-:W-:Y:S01]  /*0820*/  BAR.SYNC.DEFER_BLOCKING 0x0 ;  /* 0x0000000000007b1d */ /* 0x000fe20000010000 */
[----:B------:R-:W-:-:S02]  /*0830*/  LEA R26, R2, UR4, 0x3 ;  /* 0x00000004021a7c11 */ /* 0x000fc4000f8e18ff */
[----:B0-----:R-:W-:-:S04]  /*0840*/  LOP3.LUT R13, R2, 0x40, RZ, 0xfc, !PT ;  /* 0x00000040020d7812 */ /* 0x001fc800078efcff */
[----:B------:R-:W-:Y:S02]  /*0850*/  LEA R29, R13, UR4, 0x3 ;  /* 0x000000040d1d7c11 */ /* 0x000fe4000f8e18ff */
[----:B------:R-:W-:Y:S02]  /*0860*/  LOP3.LUT R13, R3, 0xc, R0, 0xf8, !PT ;  /* 0x0000000c030d7812 */ /* 0x000fe400078ef800 */
[C---:B------:R-:W-:Y:S01]  /*0870*/  LOP3.LUT R0, R2.reuse, 0x80, RZ, 0xfc, !PT ;  /* 0x0000008002007812 */ /* 0x040fe200078efcff */
[----:B------:R-:W-:Y:S01]  /*0880*/  IMAD.SHL.U32 R3, R21, 0x100, RZ ;  /* 0x0000010015037824 */ /* 0x000fe200078e00ff */
[----:B------:R-:W-:-:S04]  /*0890*/  PRMT R28, R2, 0x6540, R21 ;  /* 0x00006540021c7816 */ /* 0x000fc80000000015 */
[----:B-1----:R-:W-:Y:S02]  /*08a0*/  LOP3.LUT R24, R3, 0xc0, R2, 0xfe, !PT ;  /* 0x000000c003187812 */ /* 0x002fe400078efe02 */
[----:B------:R-:W-:Y:S01]  /*08b0*/  ISETP.GE.AND P0, PT, R13, 0x10, PT ;  /* 0x000000100d00780c */ /* 0x000fe20003f06270 */
[----:B------:R-:W-:Y:S01]  /*08c0*/  STS [R27], R6 ;  /* 0x000000061b007388 */ /* 0x000fe20000000800 */
[----:B------:R-:W-:Y:S06]  /*08d0*/  BAR.SYNC.DEFER_BLOCKING 0x0 ;  /* 0x0000000000007b1d */ /* 0x000fec0000010000 */
[----:B------:R0:W1:Y:S04]  /*08e0*/  LDS R9, [R26] ;  /* 0x000000001a097984 */ /* 0x0000680000000800 */
[----:B------:R-:W2:Y:S01]  /*08f0*/  LDS R29, [R29] ;  /* 0x000000001d1d7984 */ /* 0x000ea20000000800 */
[----:B0-----:R-:W-:-:S02]  /*0900*/  LOP3.LUT R26, R3, 0x40, R2, 0xfe, !PT ;  /* 0x00000040031a7812 */ /* 0x001fc400078efe02 */
[CC--:B-1----:R-:W-:Y:S01]  /*0910*/  FSETP.GEU.AND P3, PT, R5.reuse, -R9.reuse, PT ;  /* 0x800000090500720b */ /* 0x0c2fe20003f6e000 */
[--C-:B------:R-:W-:Y:S01]  /*0920*/  FADD R5, R5, R9.reuse ;  /* 0x0000000905057221 */ /* 0x100fe20000000000 */
[CC--:B------:R-:W-:Y:S01]  /*0930*/  FSETP.GEU.AND P1, PT, R7.reuse, -R9.reuse, PT ;  /* 0x800000090700720b */ /* 0x0c0fe20003f2e000 */
[--C-:B------:R-:W-:Y:S01]  /*0940*/  FADD R6, R8, R9.reuse ;  /* 0x0000000908067221 */ /* 0x100fe20000000000 */
[-C--:B------:R-:W-:Y:S01]  /*0950*/  FSETP.GEU.AND P4, PT, R4, -R9.reuse, PT ;  /* 0x800000090400720b */ /* 0x080fe20003f8e000 */
[--C-:B------:R-:W-:Y:S01]  /*0960*/  FADD R7, R7, R9.reuse ;  /* 0x0000000907077221 */ /* 0x100fe20000000000 */
[----:B------:R-:W-:Y:S01]  /*0970*/  FSETP.GEU.AND P2, PT, R8, -R9, PT ;  /* 0x800000090800720b */ /* 0x000fe20003f4e000 */
[----:B------:R-:W-:Y:S01]  /*0980*/  FADD R4, R4, R9 ;  /* 0x0000000904047221 */ /* 0x000fe20000000000 */
[----:B------:R-:W-:Y:S02]  /*0990*/  LEA R9, R0, UR4, 0x3 ;  /* 0x0000000400097c11 */ /* 0x000fe4000f8e18ff */
[----:B------:R-:W-:-:S03]  /*09a0*/  LOP3.LUT R0, R2, 0xc0, RZ, 0xfc, !PT ;  /* 0x000000c002007812 */ /* 0x000fc600078efcff */
[----:B------:R0:W1:Y:S01]  /*09b0*/  LDS R21, [R9] ;  /* 0x0000000009157984 */ /* 0x0000620000000800 */
[----:B------:R-:W-:Y:S02]  /*09c0*/  LEA R0, R0, UR4, 0x3 ;  /* 0x0000000400007c11 */ /* 0x000fe4000f8e18ff */
[----:B------:R-:W-:Y:S02]  /*09d0*/  LOP3.LUT R8, R3, 0x80, R2, 0xfe, !PT ;  /* 0x0000008003087812 */ /* 0x000fe400078efe02 */
[----:B------:R-:W3:Y:S02]  /*09e0*/  LDC.64 R2, c[0x0][0x220] ;  /* 0x00008800ff027b82 */ /* 0x000ee40000000a00 */
[----:B------:R-:W4:Y:S01]  /*09f0*/  LDS R0, [R0] ;  /* 0x0000000000007984 */ /* 0x000f220000000800 */
[--C-:B0-----:R-:W-:Y:S01]  /*0a00*/  IMAD R9, R28, 0x10, R13.reuse ;  /* 0x000000101c097824 */ /* 0x101fe200078e020d */
[----:B------:R-:W-:Y:S01]  /*0a10*/  SEL R5, R5, RZ, P3 ;  /* 0x000000ff05057207 */ /* 0x000fe20001800000 */
[--C-:B------:R-:W-:Y:S01]  /*0a20*/  IMAD R27, R8, 0x10, R13.reuse ;  /* 0x00000010081b7824 */ /* 0x100fe200078e020d */
[----:B------:R-:W-:Y:S01]  /*0a30*/  SEL R6, R6, RZ, P2 ;  /* 0x000000ff06067207 */ /* 0x000fe20001000000 */
[----:B------:R-:W-:Y:S01]  /*0a40*/  IMAD R25, R26, 0x10, R13 ;  /* 0x000000101a197824 */ /* 0x000fe200078e020d */
[----:B------:R-:W-:Y:S01]  /*0a50*/  SEL R7, R7, RZ, P1 ;  /* 0x000000ff07077207 */ /* 0x000fe20000800000 */
[----:B--2---:R-:W-:Y:S01]  /*0a60*/  FADD R26, R23, R29 ;  /* 0x0000001d171a7221 */ /* 0x004fe20000000000 */
[----:B------:R-:W-:-:S02]  /*0a70*/  SEL R4, R4, RZ, P4 ;  /* 0x000000ff04047207 */ /* 0x000fc40002000000 */
[-C--:B------:R-:W-:Y:S02]  /*0a80*/  FSETP.GEU.AND P4, PT, R23, -R29.reuse, PT ;  /* 0x8000001d1700720b */ /* 0x080fe40003f8e000 */
[CC--:B------:R-:W-:Y:S01]  /*0a90*/  FSETP.GEU.AND P3, PT, R18.reuse, -R29.reuse, PT ;  /* 0x8000001d1200720b */ /* 0x0c0fe20003f6e000 */
[----:B------:R-:W-:Y:S01]  /*0aa0*/  FADD R18, R18, R29 ;  /* 0x0000001d12127221 */ /* 0x000fe20000000000 */
[----:B------:R-:W-:Y:S01]  /*0ab0*/  IMAD R13, R24, 0x10, R13 ;  /* 0x00000010180d7824 */ /* 0x000fe200078e020d */
[----:B------:R-:W-:Y:S01]  /*0ac0*/  FSETP.GEU.AND P6, PT, R22, -R29, PT ;  /* 0x8000001d1600720b */ /* 0x000fe20003fce000 */
[----:B---3--:R-:W-:-:S04]  /*0ad0*/  IMAD.WIDE R8, R9, 0x4, R2 ;  /* 0x0000000409087825 */ /* 0x008fc800078e0202 */
[--C-:B------:R-:W-:Y:S01]  /*0ae0*/  FADD R23, R20, R29.reuse ;  /* 0x0000001d14177221 */ /* 0x100fe20000000000 */
[----:B------:R-:W-:Y:S01]  /*0af0*/  FADD R22, R22, R29 ;  /* 0x0000001d16167221 */ /* 0x000fe20000000000 */
[----:B------:R0:W-:Y:S01]  /*0b00*/  @!P0 STG.E.128 desc[UR6][R8.64], R4 ;  /* 0x0000000408008986 */ /* 0x0001e2000c101d06 */
[----:B------:R-:W-:Y:S01]  /*0b10*/  FSETP.GEU.AND P1, PT, R20, -R29, PT ;  /* 0x8000001d1400720b */ /* 0x000fe20003f2e000 */
[C-C-:B-1----:R-:W-:Y:S01]  /*0b20*/  FADD R24, R19.reuse, R21.reuse ;  /* 0x0000001513187221 */ /* 0x142fe20000000000 */
[-C--:B------:R-:W-:Y:S02]  /*0b30*/  FSETP.GEU.AND P5, PT, R19, -R21.reuse, PT ;  /* 0x800000151300720b */ /* 0x080fe40003fae000 */
[-C--:B------:R-:W-:Y:S02]  /*0b40*/  FSETP.GEU.AND P2, PT, R16, -R21.reuse, PT ;  /* 0x800000151000720b */ /* 0x080fe40003f4e000 */
[----:B0-----:R-:W-:Y:S01]  /*0b50*/  SEL R4, R26, RZ, P4 ;  /* 0x000000ff1a047207 */ /* 0x001fe20002000000 */
[C-C-:B------:R-:W-:Y:S01]  /*0b60*/  FADD R8, R14.reuse, R21.reuse ;  /* 0x000000150e087221 */ /* 0x140fe20000000000 */
[-C--:B------:R-:W-:Y:S01]  /*0b70*/  FSETP.GEU.AND P4, PT, R14, -R21.reuse, PT ;  /* 0x800000150e00720b */ /* 0x080fe20003f8e000 */
[--C-:B------:R-:W-:Y:S01]  /*0b80*/  FADD R9, R16, R21.reuse ;  /* 0x0000001510097221 */ /* 0x100fe20000000000 */
[----:B------:R-:W-:Y:S01]  /*0b90*/  SEL R6, R18, RZ, P3 ;  /* 0x000000ff12067207 */ /* 0x000fe20001800000 */
[C---:B------:R-:W-:Y:S01]  /*0ba0*/  FADD R14, R10.reuse, R21 ;  /* 0x000000150a0e7221 */ /* 0x040fe20000000000 */
[----:B------:R-:W-:Y:S01]  /*0bb0*/  FSETP.GEU.AND P3, PT, R10, -R21, PT ;  /* 0x800000150a00720b */ /* 0x000fe20003f6e000 */
[----:B------:R-:W-:Y:S01]  /*0bc0*/  IMAD.WIDE R18, R25, 0x4, R2 ;  /* 0x0000000419127825 */ /* 0x000fe200078e0202 */
[----:B------:R-:W-:-:S03]  /*0bd0*/  SEL R10, R24, RZ, P5 ;  /* 0x000000ff180a7207 */ /* 0x000fc60002800000 */
[----:B----4-:R-:W-:Y:S01]  /*0be0*/  FADD R16, R11, R0 ;  /* 0x000000000b107221 */ /* 0x010fe20000000000 */
[----:B------:R-:W-:Y:S01]  /*0bf0*/  SEL R5, R23, RZ, P1 ;  /* 0x000000ff17057207 */ /* 0x000fe20000800000 */
[----:B------:R-:W-:Y:S01]  /*0c00*/  IMAD.WIDE R20, R27, 0x4, R2 ;  /* 0x000000041b147825 */ /* 0x000fe200078e0202 */
[----:B------:R-:W-:Y:S02]  /*0c10*/  SEL R7, R22, RZ, P6 ;  /* 0x000000ff16077207 */ /* 0x000fe40003000000 */
[----:B------:R-:W-:Y:S02]  /*0c20*/  FSETP.GEU.AND P5, PT, R11, -R0, PT ;  /* 0x800000000b00720b */ /* 0x000fe40003fae000 */
[----:B------:R-:W-:Y:S02]  /*0c30*/  SEL R9, R9, RZ, P2 ;  /* 0x000000ff09097207 */ /* 0x000fe40001000000 */
[----:B------:R-:W-:Y:S02]  /*0c40*/  SEL R8, R8, RZ, P4 ;  /* 0x000000ff08087207 */ /* 0x000fe40002000000 */
[----:B------:R-:W-:-:S02]  /*0c50*/  SEL R11, R14, RZ, P3 ;  /* 0x000000ff0e0b7207 */ /* 0x000fc40001800000 */
[CC--:B------:R-:W-:Y:S01]  /*0c60*/  FSETP.GEU.AND P6, PT, R15.reuse, -R0.reuse, PT ;  /* 0x800000000f00720b */ /* 0x0c0fe20003fce000 */
[--C-:B------:R-:W-:Y:S01]  /*0c70*/  FADD R15, R15, R0.reuse ;  /* 0x000000000f0f7221 */ /* 0x100fe20000000000 */
[CC--:B------:R-:W-:Y:S01]  /*0c80*/  FSETP.GEU.AND P1, PT, R17.reuse, -R0.reuse, PT ;  /* 0x800000001100720b */ /* 0x0c0fe20003f2e000 */
[--C-:B------:R-:W-:Y:S01]  /*0c90*/  FADD R17, R17, R0.reuse ;  /* 0x0000000011117221 */ /* 0x100fe20000000000 */
[C---:B------:R-:W-:Y:S01]  /*0ca0*/  FSETP.GEU.AND P2, PT, R12.reuse, -R0, PT ;  /* 0x800000000c00720b */ /* 0x040fe20003f4e000 */
[----:B------:R-:W-:Y:S01]  /*0cb0*/  FADD R12, R12, R0 ;  /* 0x000000000c0c7221 */ /* 0x000fe20000000000 */
[----:B------:R0:W-:Y:S01]  /*0cc0*/  @!P0 STG.E.128 desc[UR6][R18.64], R4 ;  /* 0x0000000412008986 */ /* 0x0001e2000c101d06 */
[----:B------:R-:W-:Y:S01]  /*0cd0*/  IMAD.WIDE R2, R13, 0x4, R2 ;  /* 0x000000040d027825 */ /* 0x000fe200078e0202 */
[----:B------:R-:W-:Y:S02]  /*0ce0*/  SEL R14, R15, RZ, P6 ;  /* 0x000000ff0f0e7207 */ /* 0x000fe40003000000 */
[----:B------:R0:W-:Y:S01]  /*0cf0*/  @!P0 STG.E.128 desc[UR6][R20.64], R8 ;  /* 0x0000000814008986 */ /* 0x0001e2000c101d06 */
[----:B------:R-:W-:-:S02]  /*0d00*/  SEL R13, R17, RZ, P1 ;  /* 0x000000ff110d7207 */ /* 0x000fc40000800000 */
[----:B------:R-:W-:Y:S02]  /*0d10*/  SEL R15, R16, RZ, P5 ;  /* 0x000000ff100f7207 */ /* 0x000fe40002800000 */
[----:B------:R-:W-:Y:S01]  /*0d20*/  SEL R12, R12, RZ, P2 ;  /* 0x000000ff0c0c7207 */ /* 0x000fe20001000000 */
[----:B0-----:R-:W-:Y:S06]  /*0d30*/  @P0 EXIT ;  /* 0x000000000000094d */ /* 0x001fec0003800000 */
[----:B------:R-:W-:Y:S01]  /*0d40*/  STG.E.128 desc[UR6][R2.64], R12 ;  /* 0x0000000c02007986 */ /* 0x000fe2000c101d06 */
[----:B------:R-:W-:Y:S05]  /*0d50*/  EXIT ;  /* 0x000000000000794d */ /* 0x000fea0003800000 */
.L_x_0:
[----:B------:R-:W-:-:S00]  /*0d60*/  BRA `(.L_x_0) ;  /* 0xfffffffc00fc7947 */ /* 0x000fc0000383ffff */
[----:B------:R-:W-:-:S00]  /*0d70*/  NOP ;  /* 0x0000000000007918 */ /* 0x000fc00000000000 */
        /* <DEDUP_REMOVED lines=8> */
.L_x_1:


//--------------------- .nv.shared.triton_poi_fused_convolution_relu_23 --------------------------
	.section	.nv.shared.triton_poi_fused_convolution_relu_23,"aw",@nobits
	.sectionflags	@""
	.align	16
	.zero		1024


//--------------------- .nv.constant0.triton_poi_fused_convolution_relu_23 --------------------------
	.section	.nv.constant0.triton_poi_fused_convolution_relu_23,"a",@progbits
	.sectionflags	@""
	.align	4
.nv.constant0.triton_poi_fused_convolution_relu_23:
	.zero		560
